//
// Generated by NVIDIA NVVM Compiler
//
// Compiler Build ID: CL-36424714
// Cuda compilation tools, release 13.0, V13.0.88
// Based on NVVM 20.0.0
//

.version 9.0
.target sm_100
.address_size 64

	// .globl	_Z30multithreads_inverse_calculatePfS_fiiiii

.visible .entry _Z30multithreads_inverse_calculatePfS_fiiiii(
	.param .u64 .ptr .align 1 _Z30multithreads_inverse_calculatePfS_fiiiii_param_0,
	.param .u64 .ptr .align 1 _Z30multithreads_inverse_calculatePfS_fiiiii_param_1,
	.param .f32 _Z30multithreads_inverse_calculatePfS_fiiiii_param_2,
	.param .u32 _Z30multithreads_inverse_calculatePfS_fiiiii_param_3,
	.param .u32 _Z30multithreads_inverse_calculatePfS_fiiiii_param_4,
	.param .u32 _Z30multithreads_inverse_calculatePfS_fiiiii_param_5,
	.param .u32 _Z30multithreads_inverse_calculatePfS_fiiiii_param_6,
	.param .u32 _Z30multithreads_inverse_calculatePfS_fiiiii_param_7
)
{
	.reg .pred 	%p<2>;
	.reg .b32 	%r<12>;
	.reg .b32 	%f<11>;
	.reg .b64 	%rd<8>;

	ld.param.u64 	%rd1, [_Z30multithreads_inverse_calculatePfS_fiiiii_param_0];
	ld.param.u64 	%rd2, [_Z30multithreads_inverse_calculatePfS_fiiiii_param_1];
	ld.param.f32 	%f1, [_Z30multithreads_inverse_calculatePfS_fiiiii_param_2];
	ld.param.u32 	%r6, [_Z30multithreads_inverse_calculatePfS_fiiiii_param_3];
	ld.param.u32 	%r2, [_Z30multithreads_inverse_calculatePfS_fiiiii_param_4];
	ld.param.u32 	%r3, [_Z30multithreads_inverse_calculatePfS_fiiiii_param_5];
	ld.param.u32 	%r4, [_Z30multithreads_inverse_calculatePfS_fiiiii_param_6];
	ld.param.u32 	%r5, [_Z30multithreads_inverse_calculatePfS_fiiiii_param_7];
	mov.u32 	%r7, %ctaid.x;
	mov.u32 	%r8, %ntid.x;
	mov.u32 	%r9, %tid.x;
	mad.lo.s32 	%r1, %r7, %r8, %r9;
	setp.ge.s32 	%p1, %r1, %r6;
	@%p1 bra 	$L__BB0_2;
	cvta.to.global.u64 	%rd3, %rd1;
	cvta.to.global.u64 	%rd4, %rd2;
	mul.lo.s32 	%r10, %r5, %r4;
	cvt.rn.f32.s32 	%f2, %r10;
	div.s32 	%r11, %r2, %r3;
	cvt.rn.f32.s32 	%f3, %r11;
	cvt.rn.f32.s32 	%f4, %r2;
	mul.wide.s32 	%rd5, %r1, 4;
	add.s64 	%rd6, %rd3, %rd5;
	ld.global.f32 	%f5, [%rd6];
	div.rn.f32 	%f6, %f4, %f5;
	sub.f32 	%f7, %f3, %f6;
	mul.f32 	%f8, %f7, %f2;
	div.rn.f32 	%f9, %f8, %f1;
	mul.f32 	%f10, %f9, 0f42C80000;
	add.s64 	%rd7, %rd4, %rd5;
	st.global.f32 	[%rd7], %f10;
$L__BB0_2:
	ret;

}


// ===== COMPILED SASS (sm_100) =====

	.target	sm_100

	.elftype	@"ET_EXEC"


//--------------------- .note.nv.tkinfo           --------------------------
	.section	.note.nv.tkinfo,"",@"SHT_NOTE"
	.sectionflags	@"SHF_NOTE_NV_TKINFO"
	.tkinfo
        /*0018*/ 	.word	0x00000002
        /*0030*/ 	.string	""
        /*0030*/ 	.string	"ptxas"
        /*0030*/ 	.string	"Cuda compilation tools, release 13.0, V13.0.88"
        /*0030*/ 	.string	"Build cuda_13.0.r13.0/compiler.36424714_0"
        /*0030*/ 	.string	"-arch sm_100 -m 64 "



//--------------------- .note.nv.cuinfo           --------------------------
	.section	.note.nv.cuinfo,"",@"SHT_NOTE"
	.sectionflags	@"SHF_NOTE_NV_CUINFO"
        /*0018*/ 	.short	0x0002
        /*001a*/ 	.short	0x0064
        /*001c*/ 	.short	0x0082
	.zero		2


//--------------------- .nv.info                  --------------------------
	.section	.nv.info,"",@"SHT_CUDA_INFO"
	.align	4


	//----- nvinfo : EIATTR_REGCOUNT
	.align		4
        /*0000*/ 	.byte	0x04, 0x2f
        /*0002*/ 	.short	(.L_1 - .L_0)
	.align		4
.L_0:
        /*0004*/ 	.word	index@(_Z30multithreads_inverse_calculatePfS_fiiiii)
        /*0008*/ 	.word	0x00000011


	//----- nvinfo : EIATTR_FRAME_SIZE
	.align		4
.L_1:
        /*000c*/ 	.byte	0x04, 0x11
        /*000e*/ 	.short	(.L_3 - .L_2)
	.align		4
.L_2:
        /*0010*/ 	.word	index@($__internal_0_$__cuda_sm3x_div_rn_noftz_f32_slowpath)
        /*0014*/ 	.word	0x00000000


	//----- nvinfo : EIATTR_FRAME_SIZE
	.align		4
.L_3:
        /*0018*/ 	.byte	0x04, 0x11
        /*001a*/ 	.short	(.L_5 - .L_4)
	.align		4
.L_4:
        /*001c*/ 	.word	index@(_Z30multithreads_inverse_calculatePfS_fiiiii)
        /*0020*/ 	.word	0x00000000


	//----- nvinfo : EIATTR_MIN_STACK_SIZE
	.align		4
.L_5:
        /*0024*/ 	.byte	0x04, 0x12
        /*0026*/ 	.short	(.L_7 - .L_6)
	.align		4
.L_6:
        /*0028*/ 	.word	index@(_Z30multithreads_inverse_calculatePfS_fiiiii)
        /*002c*/ 	.word	0x00000000
.L_7:


//--------------------- .nv.compat                --------------------------
	.section	.nv.compat,"",@"SHT_CUDA_COMPAT_INFO"
	.align	4
        /*0000*/ 	.byte	0x02, 0x09, 0x00, 0x00, 0x02, 0x02, 0x01, 0x00, 0x02, 0x05, 0x05, 0x00, 0x03, 0x07, 0x01, 0x01
        /*0010*/ 	.byte	0x02, 0x03, 0x00, 0x00, 0x02, 0x06, 0x01, 0x00, 0x04, 0x0b, 0x08, 0x00, 0x01, 0x00, 0x00, 0x00
        /*0020*/ 	.byte	0x00, 0x00, 0x00, 0x00


//--------------------- .nv.info._Z30multithreads_inverse_calculatePfS_fiiiii --------------------------
	.section	.nv.info._Z30multithreads_inverse_calculatePfS_fiiiii,"",@"SHT_CUDA_INFO"
	.sectionflags	@""
	.align	4


	//----- nvinfo : EIATTR_CUDA_API_VERSION
	.align		4
        /*0000*/ 	.byte	0x04, 0x37
        /*0002*/ 	.short	(.L_9 - .L_8)
.L_8:
        /*0004*/ 	.word	0x00000082


	//----- nvinfo : EIATTR_KPARAM_INFO
	.align		4
.L_9:
        /*0008*/ 	.byte	0x04, 0x17
        /*000a*/ 	.short	(.L_11 - .L_10)
.L_10:
        /*000c*/ 	.word	0x00000000
        /*0010*/ 	.short	0x0007
        /*0012*/ 	.short	0x0024
        /*0014*/ 	.byte	0x00, 0xf0, 0x11, 0x00


	//----- nvinfo : EIATTR_KPARAM_INFO
	.align		4
.L_11:
        /*0018*/ 	.byte	0x04, 0x17
        /*001a*/ 	.short	(.L_13 - .L_12)
.L_12:
        /*001c*/ 	.word	0x00000000
        /*0020*/ 	.short	0x0006
        /*0022*/ 	.short	0x0020
        /*0024*/ 	.byte	0x00, 0xf0, 0x11, 0x00


	//----- nvinfo : EIATTR_KPARAM_INFO
	.align		4
.L_13:
        /*0028*/ 	.byte	0x04, 0x17
        /*002a*/ 	.short	(.L_15 - .L_14)
.L_14:
        /*002c*/ 	.word	0x00000000
        /*0030*/ 	.short	0x0005
        /*0032*/ 	.short	0x001c
        /*0034*/ 	.byte	0x00, 0xf0, 0x11, 0x00


	//----- nvinfo : EIATTR_KPARAM_INFO
	.align		4
.L_15:
        /*0038*/ 	.byte	0x04, 0x17
        /*003a*/ 	.short	(.L_17 - .L_16)
.L_16:
        /*003c*/ 	.word	0x00000000
        /*0040*/ 	.short	0x0004
        /*0042*/ 	.short	0x0018
        /*0044*/ 	.byte	0x00, 0xf0, 0x11, 0x00


	//----- nvinfo : EIATTR_KPARAM_INFO
	.align		4
.L_17:
        /*0048*/ 	.byte	0x04, 0x17
        /*004a*/ 	.short	(.L_19 - .L_18)
.L_18:
        /*004c*/ 	.word	0x00000000
        /*0050*/ 	.short	0x0003
        /*0052*/ 	.short	0x0014
        /*0054*/ 	.byte	0x00, 0xf0, 0x11, 0x00


	//----- nvinfo : EIATTR_KPARAM_INFO
	.align		4
.L_19:
        /*0058*/ 	.byte	0x04, 0x17
        /*005a*/ 	.short	(.L_21 - .L_20)
.L_20:
        /*005c*/ 	.word	0x00000000
        /*0060*/ 	.short	0x0002
        /*0062*/ 	.short	0x0010
        /*0064*/ 	.byte	0x00, 0xf0, 0x11, 0x00


	//----- nvinfo : EIATTR_KPARAM_INFO
	.align		4
.L_21:
        /*0068*/ 	.byte	0x04, 0x17
        /*006a*/ 	.short	(.L_23 - .L_22)
.L_22:
        /*006c*/ 	.word	0x00000000
        /*0070*/ 	.short	0x0001
        /*0072*/ 	.short	0x0008
        /*0074*/ 	.byte	0x00, 0xf5, 0x21, 0x00


	//----- nvinfo : EIATTR_KPARAM_INFO
	.align		4
.L_23:
        /*0078*/ 	.byte	0x04, 0x17
        /*007a*/ 	.short	(.L_25 - .L_24)
.L_24:
        /*007c*/ 	.word	0x00000000
        /*0080*/ 	.short	0x0000
        /*0082*/ 	.short	0x0000
        /*0084*/ 	.byte	0x00, 0xf5, 0x21, 0x00


	//----- nvinfo : EIATTR_SPARSE_MMA_MASK
	.align		4
.L_25:
        /*0088*/ 	.byte	0x03, 0x50
        /*008a*/ 	.short	0x0000


	//----- nvinfo : EIATTR_MAXREG_COUNT
	.align		4
        /*008c*/ 	.byte	0x03, 0x1b
        /*008e*/ 	.short	0x00ff


	//----- nvinfo : EIATTR_MERCURY_ISA_VERSION
	.align		4
        /*0090*/ 	.byte	0x03, 0x5f
        /*0092*/ 	.short	0x0101


	//----- nvinfo : EIATTR_VRC_CTA_INIT_COUNT
	.align		4
        /*0094*/ 	.byte	0x02, 0x4a
	.zero		1
	.zero		1


	//----- nvinfo : EIATTR_EXIT_INSTR_OFFSETS
	.align		4
        /*0098*/ 	.byte	0x04, 0x1c
        /*009a*/ 	.short	(.L_27 - .L_26)


	//   ....[0]....
.L_26:
        /*009c*/ 	.word	0x00000070


	//   ....[1]....
        /*00a0*/ 	.word	0x000004c0


	//----- nvinfo : EIATTR_CRS_STACK_SIZE
	.align		4
.L_27:
        /*00a4*/ 	.byte	0x04, 0x1e
        /*00a6*/ 	.short	(.L_29 - .L_28)
.L_28:
        /*00a8*/ 	.word	0x00000000


	//----- nvinfo : EIATTR_CBANK_PARAM_SIZE
	.align		4
.L_29:
        /*00ac*/ 	.byte	0x03, 0x19
        /*00ae*/ 	.short	0x0028


	//----- nvinfo : EIATTR_PARAM_CBANK
	.align		4
        /*00b0*/ 	.byte	0x04, 0x0a
        /*00b2*/ 	.short	(.L_31 - .L_30)
	.align		4
.L_30:
        /*00b4*/ 	.word	index@(.nv.constant0._Z30multithreads_inverse_calculatePfS_fiiiii)
        /*00b8*/ 	.short	0x0380
        /*00ba*/ 	.short	0x0028


	//----- nvinfo : EIATTR_SW_WAR
	.align		4
.L_31:
        /*00bc*/ 	.byte	0x04, 0x36
        /*00be*/ 	.short	(.L_33 - .L_32)
.L_32:
        /*00c0*/ 	.word	0x00000008
.L_33:


//--------------------- .nv.callgraph             --------------------------
	.section	.nv.callgraph,"",@"SHT_CUDA_CALLGRAPH"
	.align	4
	.sectionentsize	8
	.align		4
        /*0000*/ 	.word	0x00000000
	.align		4
        /*0004*/ 	.word	0xffffffff
	.align		4
        /*0008*/ 	.word	0x00000000
	.align		4
        /*000c*/ 	.word	0xfffffffe
	.align		4
        /*0010*/ 	.word	0x00000000
	.align		4
        /*0014*/ 	.word	0xfffffffd
	.align		4
        /*0018*/ 	.word	0x00000000
	.align		4
        /*001c*/ 	.word	0xfffffffc


//--------------------- .text._Z30multithreads_inverse_calculatePfS_fiiiii --------------------------
	.section	.text._Z30multithreads_inverse_calculatePfS_fiiiii,"ax",@progbits
	.align	128
        .global         _Z30multithreads_inverse_calculatePfS_fiiiii
        .type           _Z30multithreads_inverse_calculatePfS_fiiiii,@function
        .size           _Z30multithreads_inverse_calculatePfS_fiiiii,(.L_x_16 - _Z30multithreads_inverse_calculatePfS_fiiiii)
        .other          _Z30multithreads_inverse_calculatePfS_fiiiii,@"STO_CUDA_ENTRY STV_DEFAULT"
_Z30multithreads_inverse_calculatePfS_fiiiii:
.text._Z30multithreads_inverse_calculatePfS_fiiiii:
[----:B------:R-:W-:Y:S01]  /*0000*/  LDC R1, c[0x0][0x37c] ;  /* 0x0000df00ff017b82 */ /* 0x000fe20000000800 */
[----:B------:R-:W0:Y:S07]  /*0010*/  S2R R3, SR_TID.X ;  /* 0x0000000000037919 */ /* 0x000e2e0000002100 */
[----:B------:R-:W0:Y:S01]  /*0020*/  S2UR UR4, SR_CTAID.X ;  /* 0x00000000000479c3 */ /* 0x000e220000002500 */
[----:B------:R-:W1:Y:S07]  /*0030*/  LDCU UR5, c[0x0][0x394] ;  /* 0x00007280ff0577ac */ /* 0x000e6e0008000800 */
[----:B------:R-:W0:Y:S02]  /*0040*/  LDC R2, c[0x0][0x360] ;  /* 0x0000d800ff027b82 */ /* 0x000e240000000800 */
[----:B0-----:R-:W-:-:S05]  /*0050*/  IMAD R2, R2, UR4, R3 ;  /* 0x0000000402027c24 */ /* 0x001fca000f8e0203 */
[----:B-1----:R-:W-:-:S13]  /*0060*/  ISETP.GE.AND P0, PT, R2, UR5, PT ;  /* 0x0000000502007c0c */ /* 0x002fda000bf06270 */
[----:B------:R-:W-:Y:S05]  /*0070*/  @P0 EXIT ;  /* 0x000000000000094d */ /* 0x000fea0003800000 */
[----:B------:R-:W0:Y:S01]  /*0080*/  LDC.64 R6, c[0x0][0x380] ;  /* 0x0000e000ff067b82 */ /* 0x000e220000000a00 */
[----:B------:R-:W1:Y:S01]  /*0090*/  LDCU.64 UR6, c[0x0][0x358] ;  /* 0x00006b00ff0677ac */ /* 0x000e620008000a00 */
[----:B------:R-:W2:Y:S06]  /*00a0*/  LDCU.64 UR4, c[0x0][0x3a0] ;  /* 0x00007400ff0477ac */ /* 0x000eac0008000a00 */
[----:B------:R-:W3:Y:S01]  /*00b0*/  LDC.64 R4, c[0x0][0x398] ;  /* 0x0000e600ff047b82 */ /* 0x000ee20000000a00 */
[----:B0-----:R-:W-:-:S05]  /*00c0*/  IMAD.WIDE R6, R2, 0x4, R6 ;  /* 0x0000000402067825 */ /* 0x001fca00078e0206 */
[----:B-1----:R0:W4:Y:S01]  /*00d0*/  LDG.E R3, desc[UR6][R6.64] ;  /* 0x0000000606037981 */ /* 0x002122000c1e1900 */
[----:B--2---:R-:W-:Y:S01]  /*00e0*/  UIMAD UR4, UR5, UR4, URZ ;  /* 0x00000004050472a4 */ /* 0x004fe2000f8e02ff */
[----:B------:R-:W-:Y:S01]  /*00f0*/  BSSY.RECONVERGENT B0, `(.L_x_0) ;  /* 0x0000026000007945 */ /* 0x000fe20003800200 */
[----:B---3--:R-:W-:-:S04]  /*0100*/  IABS R11, R5 ;  /* 0x00000005000b7213 */ /* 0x008fc80000000000 */
[----:B------:R-:W1:Y:S01]  /*0110*/  I2F.RP R0, R11 ;  /* 0x0000000b00007306 */ /* 0x000e620000209400 */
[----:B0-----:R-:W-:-:S07]  /*0120*/  IABS R6, R4 ;  /* 0x0000000400067213 */ /* 0x001fce0000000000 */
[----:B-1----:R-:W0:Y:S02]  /*0130*/  MUFU.RCP R0, R0 ;  /* 0x0000000000007308 */ /* 0x002e240000001000 */
[----:B0-----:R-:W-:-:S06]  /*0140*/  VIADD R8, R0, 0xffffffe ;  /* 0x0ffffffe00087836 */ /* 0x001fcc0000000000 */
[----:B------:R0:W1:Y:S02]  /*0150*/  F2I.FTZ.U32.TRUNC.NTZ R9, R8 ;  /* 0x0000000800097305 */ /* 0x000064000021f000 */
[----:B0-----:R-:W-:Y:S02]  /*0160*/  IMAD.MOV.U32 R8, RZ, RZ, RZ ;  /* 0x000000ffff087224 */ /* 0x001fe400078e00ff */
[----:B-1----:R-:W-:-:S04]  /*0170*/  IMAD.MOV R10, RZ, RZ, -R9 ;  /* 0x000000ffff0a7224 */ /* 0x002fc800078e0a09 */
[----:B------:R-:W-:-:S04]  /*0180*/  IMAD R13, R10, R11, RZ ;  /* 0x0000000b0a0d7224 */ /* 0x000fc800078e02ff */
[----:B------:R-:W-:-:S06]  /*0190*/  IMAD.HI.U32 R9, R9, R13, R8 ;  /* 0x0000000d09097227 */ /* 0x000fcc00078e0008 */
[----:B------:R-:W-:-:S04]  /*01a0*/  IMAD.HI.U32 R9, R9, R6, RZ ;  /* 0x0000000609097227 */ /* 0x000fc800078e00ff */
[----:B------:R-:W-:-:S04]  /*01b0*/  IMAD.MOV R0, RZ, RZ, -R9 ;  /* 0x000000ffff007224 */ /* 0x000fc800078e0a09 */
[----:B------:R-:W-:-:S05]  /*01c0*/  IMAD R0, R11, R0, R6 ;  /* 0x000000000b007224 */ /* 0x000fca00078e0206 */
[----:B------:R-:W-:-:S13]  /*01d0*/  ISETP.GT.U32.AND P0, PT, R11, R0, PT ;  /* 0x000000000b00720c */ /* 0x000fda0003f04070 */
[----:B------:R-:W-:Y:S02]  /*01e0*/  @!P0 IMAD.IADD R0, R0, 0x1, -R11 ;  /* 0x0000000100008824 */ /* 0x000fe400078e0a0b */
[----:B------:R-:W-:Y:S01]  /*01f0*/  @!P0 VIADD R9, R9, 0x1 ;  /* 0x0000000109098836 */ /* 0x000fe20000000000 */
[----:B------:R-:W-:Y:S02]  /*0200*/  ISETP.NE.AND P0, PT, R5, RZ, PT ;  /* 0x000000ff0500720c */ /* 0x000fe40003f05270 */
[----:B------:R-:W-:Y:S02]  /*0210*/  ISETP.GE.U32.AND P2, PT, R0, R11, PT ;  /* 0x0000000b0000720c */ /* 0x000fe40003f46070 */
[----:B------:R-:W-:-:S04]  /*0220*/  LOP3.LUT R0, R4, R5, RZ, 0x3c, !PT ;  /* 0x0000000504007212 */ /* 0x000fc800078e3cff */
[----:B------:R-:W-:Y:S02]  /*0230*/  ISETP.GE.AND P1, PT, R0, RZ, PT ;  /* 0x000000ff0000720c */ /* 0x000fe40003f26270 */
[----:B------:R-:W-:-:S05]  /*0240*/  I2FP.F32.S32 R0, R4 ;  /* 0x0000000400007245 */ /* 0x000fca0000201400 */
[----:B------:R-:W-:-:S06]  /*0250*/  @P2 VIADD R9, R9, 0x1 ;  /* 0x0000000109092836 */ /* 0x000fcc0000000000 */
[----:B------:R-:W-:Y:S01]  /*0260*/  @!P1 IMAD.MOV R9, RZ, RZ, -R9 ;  /* 0x000000ffff099224 */ /* 0x000fe200078e0a09 */
[----:B------:R-:W-:-:S04]  /*0270*/  @!P0 LOP3.LUT R9, RZ, R5, RZ, 0x33, !PT ;  /* 0x00000005ff098212 */ /* 0x000fc800078e33ff */
[----:B------:R-:W-:Y:S01]  /*0280*/  I2FP.F32.S32 R5, R9 ;  /* 0x0000000900057245 */ /* 0x000fe20000201400 */
[----:B----4-:R-:W0:Y:S08]  /*0290*/  MUFU.RCP R6, R3 ;  /* 0x0000000300067308 */ /* 0x010e300000001000 */
[----:B------:R-:W1:Y:S01]  /*02a0*/  FCHK P2, R0, R3 ;  /* 0x0000000300007302 */ /* 0x000e620000040000 */
[----:B0-----:R-:W-:-:S04]  /*02b0*/  FFMA R7, -R3, R6, 1 ;  /* 0x3f80000003077423 */ /* 0x001fc80000000106 */
[----:B------:R-:W-:-:S04]  /*02c0*/  FFMA R7, R6, R7, R6 ;  /* 0x0000000706077223 */ /* 0x000fc80000000006 */
[----:B------:R-:W-:-:S04]  /*02d0*/  FFMA R4, R0, R7, RZ ;  /* 0x0000000700047223 */ /* 0x000fc800000000ff */
[----:B------:R-:W-:-:S04]  /*02e0*/  FFMA R6, -R3, R4, R0 ;  /* 0x0000000403067223 */ /* 0x000fc80000000100 */
[----:B------:R-:W-:Y:S01]  /*02f0*/  FFMA R6, R7, R6, R4 ;  /* 0x0000000607067223 */ /* 0x000fe20000000004 */
[----:B------:R-:W-:Y:S01]  /*0300*/  I2FP.F32.S32 R4, UR4 ;  /* 0x0000000400047c45 */ /* 0x000fe20008201400 */
[----:B-1----:R-:W-:Y:S06]  /*0310*/  @!P2 BRA `(.L_x_1) ;  /* 0x00000000000ca947 */ /* 0x002fec0003800000 */
[----:B------:R-:W-:-:S07]  /*0320*/  MOV R6, 0x340 ;  /* 0x0000034000067802 */ /* 0x000fce0000000f00 */
[----:B------:R-:W-:Y:S05]  /*0330*/  CALL.REL.NOINC `($__internal_0_$__cuda_sm3x_div_rn_noftz_f32_slowpath) ;  /* 0x0000000000647944 */ /* 0x000fea0003c00000 */
[----:B------:R-:W-:-:S07]  /*0340*/  IMAD.MOV.U32 R6, RZ, RZ, R0 ;  /* 0x000000ffff067224 */ /* 0x000fce00078e0000 */
.L_x_1:
[----:B------:R-:W-:Y:S05]  /*0350*/  BSYNC.RECONVERGENT B0 ;  /* 0x0000000000007941 */ /* 0x000fea0003800200 */
.L_x_0:
[----:B------:R-:W0:Y:S01]  /*0360*/  LDC R7, c[0x0][0x390] ;  /* 0x0000e400ff077b82 */ /* 0x000e220000000800 */
[----:B------:R-:W-:Y:S01]  /*0370*/  FADD R5, R5, -R6 ;  /* 0x8000000605057221 */ /* 0x000fe20000000000 */
[----:B------:R-:W-:Y:S03]  /*0380*/  BSSY.RECONVERGENT B0, `(.L_x_2) ;  /* 0x000000f000007945 */ /* 0x000fe60003800200 */
[----:B------:R-:W-:Y:S01]  /*0390*/  FMUL R0, R5, R4 ;  /* 0x0000000405007220 */ /* 0x000fe20000400000 */
[----:B0-----:R-:W0:Y:S08]  /*03a0*/  MUFU.RCP R3, R7 ;  /* 0x0000000700037308 */ /* 0x001e300000001000 */
[----:B------:R-:W1:Y:S01]  /*03b0*/  FCHK P0, R0, R7 ;  /* 0x0000000700007302 */ /* 0x000e620000000000 */
[----:B0-----:R-:W-:-:S04]  /*03c0*/  FFMA R6, R3, -R7, 1 ;  /* 0x3f80000003067423 */ /* 0x001fc80000000807 */
[----:B------:R-:W-:-:S04]  /*03d0*/  FFMA R3, R3, R6, R3 ;  /* 0x0000000603037223 */ /* 0x000fc80000000003 */
[----:B------:R-:W-:-:S04]  /*03e0*/  FFMA R4, R0, R3, RZ ;  /* 0x0000000300047223 */ /* 0x000fc800000000ff */
[----:B------:R-:W-:-:S04]  /*03f0*/  FFMA R5, R4, -R7, R0 ;  /* 0x8000000704057223 */ /* 0x000fc80000000000 */
[----:B------:R-:W-:Y:S01]  /*0400*/  FFMA R3, R3, R5, R4 ;  /* 0x0000000503037223 */ /* 0x000fe20000000004 */
[----:B-1----:R-:W-:Y:S06]  /*0410*/  @!P0 BRA `(.L_x_3) ;  /* 0x0000000000148947 */ /* 0x002fec0003800000 */
[----:B------:R-:W0:Y:S01]  /*0420*/  LDCU UR4, c[0x0][0x390] ;  /* 0x00007200ff0477ac */ /* 0x000e220008000800 */
[----:B------:R-:W-:Y:S01]  /*0430*/  MOV R6, 0x460 ;  /* 0x0000046000067802 */ /* 0x000fe20000000f00 */
[----:B0-----:R-:W-:-:S07]  /*0440*/  IMAD.U32 R3, RZ, RZ, UR4 ;  /* 0x00000004ff037e24 */ /* 0x001fce000f8e00ff */
[----:B------:R-:W-:Y:S05]  /*0450*/  CALL.REL.NOINC `($__internal_0_$__cuda_sm3x_div_rn_noftz_f32_slowpath) ;  /* 0x00000000001c7944 */ /* 0x000fea0003c00000 */
[----:B------:R-:W-:-:S07]  /*0460*/  IMAD.MOV.U32 R3, RZ, RZ, R0 ;  /* 0x000000ffff037224 */ /* 0x000fce00078e0000 */
.L_x_3:
[----:B------:R-:W-:Y:S05]  /*0470*/  BSYNC.RECONVERGENT B0 ;  /* 0x0000000000007941 */ /* 0x000fea0003800200 */
.L_x_2:
[----:B------:R-:W0:Y:S01]  /*0480*/  LDC.64 R4, c[0x0][0x388] ;  /* 0x0000e200ff047b82 */ /* 0x000e220000000a00 */
[----:B------:R-:W-:Y:S01]  /*0490*/  FMUL R7, R3, 100 ;  /* 0x42c8000003077820 */ /* 0x000fe20000400000 */
[----:B0-----:R-:W-:-:S05]  /*04a0*/  IMAD.WIDE R2, R2, 0x4, R4 ;  /* 0x0000000402027825 */ /* 0x001fca00078e0204 */
[----:B------:R-:W-:Y:S01]  /*04b0*/  STG.E desc[UR6][R2.64], R7 ;  /* 0x0000000702007986 */ /* 0x000fe2000c101906 */
[----:B------:R-:W-:Y:S05]  /*04c0*/  EXIT ;  /* 0x000000000000794d */ /* 0x000fea0003800000 */
        .weak           $__internal_0_$__cuda_sm3x_div_rn_noftz_f32_slowpath
        .type           $__internal_0_$__cuda_sm3x_div_rn_noftz_f32_slowpath,@function
        .size           $__internal_0_$__cuda_sm3x_div_rn_noftz_f32_slowpath,(.L_x_16 - $__internal_0_$__cuda_sm3x_div_rn_noftz_f32_slowpath)
$__internal_0_$__cuda_sm3x_div_rn_noftz_f32_slowpath:
[----:B------:R-:W-:Y:S01]  /*04d0*/  SHF.R.U32.HI R8, RZ, 0x17, R3 ;  /* 0x00000017ff087819 */ /* 0x000fe20000011603 */
[----:B------:R-:W-:Y:S01]  /*04e0*/  BSSY.RECONVERGENT B1, `(.L_x_4) ;  /* 0x0000062000017945 */ /* 0x000fe20003800200 */
[----:B------:R-:W-:Y:S02]  /*04f0*/  SHF.R.U32.HI R7, RZ, 0x17, R0 ;  /* 0x00000017ff077819 */ /* 0x000fe40000011600 */
[----:B------:R-:W-:Y:S02]  /*0500*/  LOP3.LUT R12, R8, 0xff, RZ, 0xc0, !PT ;  /* 0x000000ff080c7812 */ /* 0x000fe400078ec0ff */
[----:B------:R-:W-:-:S03]  /*0510*/  LOP3.LUT R10, R7, 0xff, RZ, 0xc0, !PT ;  /* 0x000000ff070a7812 */ /* 0x000fc600078ec0ff */
[----:B------:R-:W-:Y:S02]  /*0520*/  VIADD R9, R12, 0xffffffff ;  /* 0xffffffff0c097836 */ /* 0x000fe40000000000 */
[----:B------:R-:W-:-:S03]  /*0530*/  VIADD R8, R10, 0xffffffff ;  /* 0xffffffff0a087836 */ /* 0x000fc60000000000 */
[----:B------:R-:W-:-:S04]  /*0540*/  ISETP.GT.U32.AND P0, PT, R9, 0xfd, PT ;  /* 0x000000fd0900780c */ /* 0x000fc80003f04070 */
[----:B------:R-:W-:-:S13]  /*0550*/  ISETP.GT.U32.OR P0, PT, R8, 0xfd, P0 ;  /* 0x000000fd0800780c */ /* 0x000fda0000704470 */
[----:B------:R-:W-:Y:S01]  /*0560*/  @!P0 IMAD.MOV.U32 R7, RZ, RZ, RZ ;  /* 0x000000ffff078224 */ /* 0x000fe200078e00ff */
[----:B------:R-:W-:Y:S06]  /*0570*/  @!P0 BRA `(.L_x_5) ;  /* 0x00000000005c8947 */ /* 0x000fec0003800000 */
[----:B------:R-:W-:Y:S02]  /*0580*/  FSETP.GTU.FTZ.AND P0, PT, |R0|, +INF , PT ;  /* 0x7f8000000000780b */ /* 0x000fe40003f1c200 */
[----:B------:R-:W-:-:S04]  /*0590*/  FSETP.GTU.FTZ.AND P1, PT, |R3|, +INF , PT ;  /* 0x7f8000000300780b */ /* 0x000fc80003f3c200 */
[----:B------:R-:W-:-:S13]  /*05a0*/  PLOP3.LUT P0, PT, P0, P1, PT, 0xf8, 0x8f ;  /* 0x00000000008f781c */ /* 0x000fda0000703f70 */
[----:B------:R-:W-:Y:S05]  /*05b0*/  @P0 BRA `(.L_x_6) ;  /* 0x00000004004c0947 */ /* 0x000fea0003800000 */
[----:B------:R-:W-:-:S13]  /*05c0*/  LOP3.LUT P0, RZ, R3, 0x7fffffff, R0, 0xc8, !PT ;  /* 0x7fffffff03ff7812 */ /* 0x000fda000780c800 */
[----:B------:R-:W-:Y:S05]  /*05d0*/  @!P0 BRA `(.L_x_7) ;  /* 0x00000004003c8947 */ /* 0x000fea0003800000 */
[C---:B------:R-:W-:Y:S02]  /*05e0*/  FSETP.NEU.FTZ.AND P2, PT, |R0|.reuse, +INF , PT ;  /* 0x7f8000000000780b */ /* 0x040fe40003f5d200 */
[----:B------:R-:W-:Y:S02]  /*05f0*/  FSETP.NEU.FTZ.AND P1, PT, |R3|, +INF , PT ;  /* 0x7f8000000300780b */ /* 0x000fe40003f3d200 */
[----:B------:R-:W-:-:S11]  /*0600*/  FSETP.NEU.FTZ.AND P0, PT, |R0|, +INF , PT ;  /* 0x7f8000000000780b */ /* 0x000fd60003f1d200 */
[----:B------:R-:W-:Y:S05]  /*0610*/  @!P1 BRA !P2, `(.L_x_7) ;  /* 0x00000004002c9947 */ /* 0x000fea0005000000 */
[----:B------:R-:W-:-:S04]  /*0620*/  LOP3.LUT P2, RZ, R0, 0x7fffffff, RZ, 0xc0, !PT ;  /* 0x7fffffff00ff7812 */ /* 0x000fc8000784c0ff */
[----:B------:R-:W-:-:S13]  /*0630*/  PLOP3.LUT P1, PT, P1, P2, PT, 0x2f, 0xf2 ;  /* 0x0000000000f2781c */ /* 0x000fda0000f24577 */
[----:B------:R-:W-:Y:S05]  /*0640*/  @P1 BRA `(.L_x_8) ;  /* 0x0000000400181947 */ /* 0x000fea0003800000 */
[----:B------:R-:W-:-:S04]  /*0650*/  LOP3.LUT P1, RZ, R3, 0x7fffffff, RZ, 0xc0, !PT ;  /* 0x7fffffff03ff7812 */ /* 0x000fc8000782c0ff */
[----:B------:R-:W-:-:S13]  /*0660*/  PLOP3.LUT P0, PT, P0, P1, PT, 0x2f, 0xf2 ;  /* 0x0000000000f2781c */ /* 0x000fda0000702577 */
[----:B------:R-:W-:Y:S05]  /*0670*/  @P0 BRA `(.L_x_9) ;  /* 0x0000000400000947 */ /* 0x000fea0003800000 */
[----:B------:R-:W-:Y:S02]  /*0680*/  ISETP.GE.AND P0, PT, R8, RZ, PT ;  /* 0x000000ff0800720c */ /* 0x000fe40003f06270 */
[----:B------:R-:W-:-:S11]  /*0690*/  ISETP.GE.AND P1, PT, R9, RZ, PT ;  /* 0x000000ff0900720c */ /* 0x000fd60003f26270 */
[----:B------:R-:W-:Y:S02]  /*06a0*/  @P0 IMAD.MOV.U32 R7, RZ, RZ, RZ ;  /* 0x000000ffff070224 */ /* 0x000fe400078e00ff */
[----:B------:R-:W-:Y:S01]  /*06b0*/  @!P0 FFMA R0, R0, 1.84467440737095516160e+19, RZ ;  /* 0x5f80000000008823 */ /* 0x000fe200000000ff */
[----:B------:R-:W-:Y:S02]  /*06c0*/  @!P0 IMAD.MOV.U32 R7, RZ, RZ, -0x40 ;  /* 0xffffffc0ff078424 */ /* 0x000fe400078e00ff */
[----:B------:R-:W-:Y:S02]  /*06d0*/  @!P1 FFMA R3, R3, 1.84467440737095516160e+19, RZ ;  /* 0x5f80000003039823 */ /* 0x000fe400000000ff */
[----:B------:R-:W-:-:S07]  /*06e0*/  @!P1 VIADD R7, R7, 0x40 ;  /* 0x0000004007079836 */ /* 0x000fce0000000000 */
.L_x_5:
[----:B------:R-:W-:Y:S01]  /*06f0*/  LEA R8, R12, 0xc0800000, 0x17 ;  /* 0xc08000000c087811 */ /* 0x000fe200078eb8ff */
[----:B------:R-:W-:Y:S04]  /*0700*/  BSSY.RECONVERGENT B2, `(.L_x_10) ;  /* 0x0000036000027945 */ /* 0x000fe80003800200 */
[----:B------:R-:W-:Y:S02]  /*0710*/  IMAD.IADD R8, R3, 0x1, -R8 ;  /* 0x0000000103087824 */ /* 0x000fe400078e0a08 */
[----:B------:R-:W-:Y:S02]  /*0720*/  VIADD R3, R10, 0xffffff81 ;  /* 0xffffff810a037836 */ /* 0x000fe40000000000 */
[----:B------:R0:W1:Y:S01]  /*0730*/  MUFU.RCP R9, R8 ;  /* 0x0000000800097308 */ /* 0x0000620000001000 */
[----:B------:R-:W-:Y:S01]  /*0740*/  FADD.FTZ R11, -R8, -RZ ;  /* 0x800000ff080b7221 */ /* 0x000fe20000010100 */
[C---:B------:R-:W-:Y:S01]  /*0750*/  IMAD R0, R3.reuse, -0x800000, R0 ;  /* 0xff80000003007824 */ /* 0x040fe200078e0200 */
[----:B0-----:R-:W-:-:S05]  /*0760*/  IADD3 R8, PT, PT, R3, 0x7f, -R12 ;  /* 0x0000007f03087810 */ /* 0x001fca0007ffe80c */
[----:B------:R-:W-:Y:S02]  /*0770*/  IMAD.IADD R8, R8, 0x1, R7 ;  /* 0x0000000108087824 */ /* 0x000fe400078e0207 */
[----:B-1----:R-:W-:-:S04]  /*0780*/  FFMA R10, R9, R11, 1 ;  /* 0x3f800000090a7423 */ /* 0x002fc8000000000b */
[----:B------:R-:W-:-:S04]  /*0790*/  FFMA R14, R9, R10, R9 ;  /* 0x0000000a090e7223 */ /* 0x000fc80000000009 */
[----:B------:R-:W-:-:S04]  /*07a0*/  FFMA R9, R0, R14, RZ ;  /* 0x0000000e00097223 */ /* 0x000fc800000000ff */
[----:B------:R-:W-:-:S04]  /*07b0*/  FFMA R10, R11, R9, R0 ;  /* 0x000000090b0a7223 */ /* 0x000fc80000000000 */
[----:B------:R-:W-:-:S04]  /*07c0*/  FFMA R9, R14, R10, R9 ;  /* 0x0000000a0e097223 */ /* 0x000fc80000000009 */
[----:B------:R-:W-:-:S04]  /*07d0*/  FFMA R10, R11, R9, R0 ;  /* 0x000000090b0a7223 */ /* 0x000fc80000000000 */
[----:B------:R-:W-:-:S05]  /*07e0*/  FFMA R0, R14, R10, R9 ;  /* 0x0000000a0e007223 */ /* 0x000fca0000000009 */
[----:B------:R-:W-:-:S04]  /*07f0*/  SHF.R.U32.HI R3, RZ, 0x17, R0 ;  /* 0x00000017ff037819 */ /* 0x000fc80000011600 */
[----:B------:R-:W-:-:S05]  /*0800*/  LOP3.LUT R3, R3, 0xff, RZ, 0xc0, !PT ;  /* 0x000000ff03037812 */ /* 0x000fca00078ec0ff */
[----:B------:R-:W-:-:S04]  /*0810*/  IMAD.IADD R11, R3, 0x1, R8 ;  /* 0x00000001030b7824 */ /* 0x000fc800078e0208 */
[----:B------:R-:W-:-:S05]  /*0820*/  VIADD R3, R11, 0xffffffff ;  /* 0xffffffff0b037836 */ /* 0x000fca0000000000 */
[----:B------:R-:W-:-:S13]  /*0830*/  ISETP.GE.U32.AND P0, PT, R3, 0xfe, PT ;  /* 0x000000fe0300780c */ /* 0x000fda0003f06070 */
[----:B------:R-:W-:Y:S05]  /*0840*/  @!P0 BRA `(.L_x_11) ;  /* 0x0000000000808947 */ /* 0x000fea0003800000 */
[----:B------:R-:W-:-:S13]  /*0850*/  ISETP.GT.AND P0, PT, R11, 0xfe, PT ;  /* 0x000000fe0b00780c */ /* 0x000fda0003f04270 */
[----:B------:R-:W-:Y:S05]  /*0860*/  @P0 BRA `(.L_x_12) ;  /* 0x00000000006c0947 */ /* 0x000fea0003800000 */
[----:B------:R-:W-:-:S13]  /*0870*/  ISETP.GE.AND P0, PT, R11, 0x1, PT ;  /* 0x000000010b00780c */ /* 0x000fda0003f06270 */
[----:B------:R-:W-:Y:S05]  /*0880*/  @P0 BRA `(.L_x_13) ;  /* 0x0000000000740947 */ /* 0x000fea0003800000 */
[----:B------:R-:W-:Y:S02]  /*0890*/  ISETP.GE.AND P0, PT, R11, -0x18, PT ;  /* 0xffffffe80b00780c */ /* 0x000fe40003f06270 */
[----:B------:R-:W-:-:S11]  /*08a0*/  LOP3.LUT R0, R0, 0x80000000, RZ, 0xc0, !PT ;  /* 0x8000000000007812 */ /* 0x000fd600078ec0ff */
[----:B------:R-:W-:Y:S05]  /*08b0*/  @!P0 BRA `(.L_x_13) ;  /* 0x0000000000688947 */ /* 0x000fea0003800000 */
[CCC-:B------:R-:W-:Y:S01]  /*08c0*/  FFMA.RZ R3, R14.reuse, R10.reuse, R9.reuse ;  /* 0x0000000a0e037223 */ /* 0x1c0fe2000000c009 */
[CCC-:B------:R-:W-:Y:S01]  /*08d0*/  FFMA.RM R8, R14.reuse, R10.reuse, R9.reuse ;  /* 0x0000000a0e087223 */ /* 0x1c0fe20000004009 */
[C---:B------:R-:W-:Y:S02]  /*08e0*/  ISETP.NE.AND P2, PT, R11.reuse, RZ, PT ;  /* 0x000000ff0b00720c */ /* 0x040fe40003f45270 */
[----:B------:R-:W-:Y:S02]  /*08f0*/  ISETP.NE.AND P1, PT, R11, RZ, PT ;  /* 0x000000ff0b00720c */ /* 0x000fe40003f25270 */
[----:B------:R-:W-:Y:S01]  /*0900*/  LOP3.LUT R7, R3, 0x7fffff, RZ, 0xc0, !PT ;  /* 0x007fffff03077812 */ /* 0x000fe200078ec0ff */
[----:B------:R-:W-:Y:S01]  /*0910*/  FFMA.RP R3, R14, R10, R9 ;  /* 0x0000000a0e037223 */ /* 0x000fe20000008009 */
[----:B------:R-:W-:Y:S02]  /*0920*/  VIADD R10, R11, 0x20 ;  /* 0x000000200b0a7836 */ /* 0x000fe40000000000 */
[----:B------:R-:W-:Y:S01]  /*0930*/  LOP3.LUT R7, R7, 0x800000, RZ, 0xfc, !PT ;  /* 0x0080000007077812 */ /* 0x000fe200078efcff */
[----:B------:R-:W-:Y:S01]  /*0940*/  IMAD.MOV R9, RZ, RZ, -R11 ;  /* 0x000000ffff097224 */ /* 0x000fe200078e0a0b */
[----:B------:R-:W-:-:S02]  /*0950*/  FSETP.NEU.FTZ.AND P0, PT, R3, R8, PT ;  /* 0x000000080300720b */ /* 0x000fc40003f1d000 */
[----:B------:R-:W-:Y:S02]  /*0960*/  SHF.L.U32 R10, R7, R10, RZ ;  /* 0x0000000a070a7219 */ /* 0x000fe400000006ff */
[----:B------:R-:W-:Y:S02]  /*0970*/  SEL R8, R9, RZ, P2 ;  /* 0x000000ff09087207 */ /* 0x000fe40001000000 */
[----:B------:R-:W-:Y:S02]  /*0980*/  ISETP.NE.AND P1, PT, R10, RZ, P1 ;  /* 0x000000ff0a00720c */ /* 0x000fe40000f25270 */
[----:B------:R-:W-:Y:S02]  /*0990*/  SHF.R.U32.HI R8, RZ, R8, R7 ;  /* 0x00000008ff087219 */ /* 0x000fe40000011607 */
[----:B------:R-:W-:Y:S02]  /*09a0*/  PLOP3.LUT P0, PT, P0, P1, PT, 0xf8, 0x8f ;  /* 0x00000000008f781c */ /* 0x000fe40000703f70 */
[----:B------:R-:W-:-:S02]  /*09b0*/  SHF.R.U32.HI R10, RZ, 0x1, R8 ;  /* 0x00000001ff0a7819 */ /* 0x000fc40000011608 */
[----:B------:R-:W-:-:S04]  /*09c0*/  SEL R3, RZ, 0x1, !P0 ;  /* 0x00000001ff037807 */ /* 0x000fc80004000000 */
[----:B------:R-:W-:-:S04]  /*09d0*/  LOP3.LUT R3, R3, 0x1, R10, 0xf8, !PT ;  /* 0x0000000103037812 */ /* 0x000fc800078ef80a */
[----:B------:R-:W-:-:S05]  /*09e0*/  LOP3.LUT R3, R3, R8, RZ, 0xc0, !PT ;  /* 0x0000000803037212 */ /* 0x000fca00078ec0ff */
[----:B------:R-:W-:-:S05]  /*09f0*/  IMAD.IADD R3, R10, 0x1, R3 ;  /* 0x000000010a037824 */ /* 0x000fca00078e0203 */
[----:B------:R-:W-:Y:S01]  /*0a00*/  LOP3.LUT R0, R3, R0, RZ, 0xfc, !PT ;  /* 0x0000000003007212 */ /* 0x000fe200078efcff */
[----:B------:R-:W-:Y:S06]  /*0a10*/  BRA `(.L_x_13) ;  /* 0x0000000000107947 */ /* 0x000fec0003800000 */
.L_x_12:
[----:B------:R-:W-:-:S04]  /*0a20*/  LOP3.LUT R0, R0, 0x80000000, RZ, 0xc0, !PT ;  /* 0x8000000000007812 */ /* 0x000fc800078ec0ff */
[----:B------:R-:W-:Y:S01]  /*0a30*/  LOP3.LUT R0, R0, 0x7f800000, RZ, 0xfc, !PT ;  /* 0x7f80000000007812 */ /* 0x000fe200078efcff */
[----:B------:R-:W-:Y:S06]  /*0a40*/  BRA `(.L_x_13) ;  /* 0x0000000000047947 */ /* 0x000fec0003800000 */
.L_x_11:
[----:B------:R-:W-:-:S07]  /*0a50*/  IMAD R0, R8, 0x800000, R0 ;  /* 0x0080000008007824 */ /* 0x000fce00078e0200 */
.L_x_13:
[----:B------:R-:W-:Y:S05]  /*0a60*/  BSYNC.RECONVERGENT B2 ;  /* 0x0000000000027941 */ /* 0x000fea0003800200 */
.L_x_10:
[----:B------:R-:W-:Y:S05]  /*0a70*/  BRA `(.L_x_14) ;  /* 0x0000000000207947 */ /* 0x000fea0003800000 */
.L_x_9:
[----:B------:R-:W-:-:S04]  /*0a80*/  LOP3.LUT R0, R3, 0x80000000, R0, 0x48, !PT ;  /* 0x8000000003007812 */ /* 0x000fc800078e4800 */
[----:B------:R-:W-:Y:S01]  /*0a90*/  LOP3.LUT R0, R0, 0x7f800000, RZ, 0xfc, !PT ;  /* 0x7f80000000007812 */ /* 0x000fe200078efcff */
[----:B------:R-:W-:Y:S06]  /*0aa0*/  BRA `(.L_x_14) ;  /* 0x0000000000147947 */ /* 0x000fec0003800000 */
.L_x_8:
[----:B------:R-:W-:Y:S01]  /*0ab0*/  LOP3.LUT R0, R3, 0x80000000, R0, 0x48, !PT ;  /* 0x8000000003007812 */ /* 0x000fe200078e4800 */
[----:B------:R-:W-:Y:S06]  /*0ac0*/  BRA `(.L_x_14) ;  /* 0x00000000000c7947 */ /* 0x000fec0003800000 */
.L_x_7:
[----:B------:R-:W0:Y:S01]  /*0ad0*/  MUFU.RSQ R0, -QNAN ;  /* 0xffc0000000007908 */ /* 0x000e220000001400 */
[----:B------:R-:W-:Y:S05]  /*0ae0*/  BRA `(.L_x_14) ;  /* 0x0000000000047947 */ /* 0x000fea0003800000 */
.L_x_6:
[----:B------:R-:W-:-:S07]  /*0af0*/  FADD.FTZ R0, R0, R3 ;  /* 0x0000000300007221 */ /* 0x000fce0000010000 */
.L_x_14:
[----:B------:R-:W-:Y:S05]  /*0b00*/  BSYNC.RECONVERGENT B1 ;  /* 0x0000000000017941 */ /* 0x000fea0003800200 */
.L_x_4:
[----:B------:R-:W-:-:S04]  /*0b10*/  IMAD.MOV.U32 R7, RZ, RZ, 0x0 ;  /* 0x00000000ff077424 */ /* 0x000fc800078e00ff */
[----:B0-----:R-:W-:Y:S05]  /*0b20*/  RET.REL.NODEC R6 `(_Z30multithreads_inverse_calculatePfS_fiiiii) ;  /* 0xfffffff406347950 */ /* 0x001fea0003c3ffff */
.L_x_15:
[----:B------:R-:W-:-:S00]  /*0b30*/  BRA `(.L_x_15) ;  /* 0xfffffffc00fc7947 */ /* 0x000fc0000383ffff */
[----:B------:R-:W-:-:S00]  /*0b40*/  NOP ;  /* 0x0000000000007918 */ /* 0x000fc00000000000 */
        /* <DEDUP_REMOVED lines=11> */
.L_x_16:


//--------------------- .nv.shared.reserved.0     --------------------------
	.section	.nv.shared.reserved.0,"aw",@nobits
	.weak		__nv_reservedSMEM_offset_0_alias
	.size		__nv_reservedSMEM_offset_0_alias, 0, 64
	.other		__nv_reservedSMEM_offset_0_alias,@"STO_CUDA_RESERVED_SHARED STV_DEFAULT"
__nv_reservedSMEM_offset_0_alias:
	.zero		0
	.zero		64


//--------------------- .nv.constant0._Z30multithreads_inverse_calculatePfS_fiiiii --------------------------
	.section	.nv.constant0._Z30multithreads_inverse_calculatePfS_fiiiii,"a",@progbits
	.sectionflags	@""
	.align	4
.nv.constant0._Z30multithreads_inverse_calculatePfS_fiiiii:
	.zero		936


//--------------------- SYMBOLS --------------------------

	.type		.nv.reservedSmem.offset0,@object
	.size		.nv.reservedSmem.offset0,0x4
